//
// Generated by NVIDIA NVVM Compiler
//
// Compiler Build ID: CL-36424714
// Cuda compilation tools, release 13.0, V13.0.88
// Based on NVVM 20.0.0
//

.version 9.0
.target sm_100
.address_size 64

	// .globl	_Z12helloFromGPUv
.extern .func  (.param .b32 func_retval0) vprintf
(
	.param .b64 vprintf_param_0,
	.param .b64 vprintf_param_1
)
;
.global .align 1 .b8 $str[32] = {72, 101, 108, 108, 111, 32, 87, 111, 114, 108, 100, 32, 102, 114, 111, 109, 32, 71, 80, 85, 32, 116, 104, 114, 101, 97, 100, 32, 53, 33, 10};

.visible .entry _Z12helloFromGPUv()
{
	.reg .pred 	%p<2>;
	.reg .b32 	%r<4>;
	.reg .b64 	%rd<3>;

	mov.u32 	%r1, %tid.x;
	setp.ne.s32 	%p1, %r1, 5;
	@%p1 bra 	$L__BB0_2;
	mov.u64 	%rd1, $str;
	cvta.global.u64 	%rd2, %rd1;
	{ // callseq 0, 0
	.param .b64 param0;
	st.param.b64 	[param0], %rd2;
	.param .b64 param1;
	st.param.b64 	[param1], 0;
	.param .b32 retval0;
	call.uni (retval0), 
	vprintf, 
	(
	param0, 
	param1
	);
	ld.param.b32 	%r2, [retval0];
	} // callseq 0
$L__BB0_2:
	ret;

}


// ===== COMPILED SASS (sm_100) =====

	.target	sm_100

	.elftype	@"ET_EXEC"


//--------------------- .note.nv.tkinfo           --------------------------
	.section	.note.nv.tkinfo,"",@"SHT_NOTE"
	.sectionflags	@"SHF_NOTE_NV_TKINFO"
	.tkinfo
        /*0018*/ 	.word	0x00000002
        /*0030*/ 	.string	""
        /*0030*/ 	.string	"ptxas"
        /*0030*/ 	.string	"Cuda compilation tools, release 13.0, V13.0.88"
        /*0030*/ 	.string	"Build cuda_13.0.r13.0/compiler.36424714_0"
        /*0030*/ 	.string	"-arch sm_100 -m 64 "



//--------------------- .note.nv.cuinfo           --------------------------
	.section	.note.nv.cuinfo,"",@"SHT_NOTE"
	.sectionflags	@"SHF_NOTE_NV_CUINFO"
        /*0018*/ 	.short	0x0002
        /*001a*/ 	.short	0x0064
        /*001c*/ 	.short	0x0082
	.zero		2


//--------------------- .nv.info                  --------------------------
	.section	.nv.info,"",@"SHT_CUDA_INFO"
	.align	4


	//----- nvinfo : EIATTR_REGCOUNT
	.align		4
        /*0000*/ 	.byte	0x04, 0x2f
        /*0002*/ 	.short	(.L_2 - .L_1)
	.align		4
.L_1:
        /*0004*/ 	.word	index@(_Z12helloFromGPUv)
        /*0008*/ 	.word	0x00000018


	//----- nvinfo : EIATTR_FRAME_SIZE
	.align		4
.L_2:
        /*000c*/ 	.byte	0x04, 0x11
        /*000e*/ 	.short	(.L_4 - .L_3)
	.align		4
.L_3:
        /*0010*/ 	.word	index@(_Z12helloFromGPUv)
        /*0014*/ 	.word	0x00000000


	//----- nvinfo : EIATTR_MIN_STACK_SIZE
	.align		4
.L_4:
        /*0018*/ 	.byte	0x04, 0x12
        /*001a*/ 	.short	(.L_6 - .L_5)
	.align		4
.L_5:
        /*001c*/ 	.word	index@(_Z12helloFromGPUv)
        /*0020*/ 	.word	0x00000000
.L_6:


//--------------------- .nv.compat                --------------------------
	.section	.nv.compat,"",@"SHT_CUDA_COMPAT_INFO"
	.align	4
        /*0000*/ 	.byte	0x02, 0x09, 0x00, 0x00, 0x02, 0x02, 0x01, 0x00, 0x02, 0x05, 0x05, 0x00, 0x03, 0x07, 0x01, 0x01
        /*0010*/ 	.byte	0x02, 0x03, 0x00, 0x00, 0x02, 0x06, 0x01, 0x00, 0x04, 0x0b, 0x08, 0x00, 0x09, 0x00, 0x00, 0x00
        /*0020*/ 	.byte	0x00, 0x00, 0x00, 0x00


//--------------------- .nv.info._Z12helloFromGPUv --------------------------
	.section	.nv.info._Z12helloFromGPUv,"",@"SHT_CUDA_INFO"
	.sectionflags	@""
	.align	4


	//----- nvinfo : EIATTR_CUDA_API_VERSION
	.align		4
        /*0000*/ 	.byte	0x04, 0x37
        /*0002*/ 	.short	(.L_8 - .L_7)
.L_7:
        /*0004*/ 	.word	0x00000082


	//----- nvinfo : EIATTR_SPARSE_MMA_MASK
	.align		4
.L_8:
        /*0008*/ 	.byte	0x03, 0x50
        /*000a*/ 	.short	0x0000


	//----- nvinfo : EIATTR_MAXREG_COUNT
	.align		4
        /*000c*/ 	.byte	0x03, 0x1b
        /*000e*/ 	.short	0x00ff


	//----- nvinfo : EIATTR_EXTERNS
	.align		4
        /*0010*/ 	.byte	0x04, 0x0f
        /*0012*/ 	.short	(.L_10 - .L_9)


	//   ....[0]....
	.align		4
.L_9:
        /*0014*/ 	.word	index@(vprintf)


	//----- nvinfo : EIATTR_MERCURY_ISA_VERSION
	.align		4
.L_10:
        /*0018*/ 	.byte	0x03, 0x5f
        /*001a*/ 	.short	0x0101


	//----- nvinfo : EIATTR_VRC_CTA_INIT_COUNT
	.align		4
        /*001c*/ 	.byte	0x02, 0x4a
	.zero		1
	.zero		1


	//----- nvinfo : EIATTR_SYSCALL_OFFSETS
	.align		4
        /*0020*/ 	.byte	0x04, 0x46
        /*0022*/ 	.short	(.L_12 - .L_11)


	//   ....[0]....
.L_11:
        /*0024*/ 	.word	0x000000b0


	//----- nvinfo : EIATTR_EXIT_INSTR_OFFSETS
	.align		4
.L_12:
        /*0028*/ 	.byte	0x04, 0x1c
        /*002a*/ 	.short	(.L_14 - .L_13)


	//   ....[0]....
.L_13:
        /*002c*/ 	.word	0x00000030


	//   ....[1]....
        /*0030*/ 	.word	0x000000c0


	//----- nvinfo : EIATTR_CRS_STACK_SIZE
	.align		4
.L_14:
        /*0034*/ 	.byte	0x04, 0x1e
        /*0036*/ 	.short	(.L_16 - .L_15)
.L_15:
        /*0038*/ 	.word	0x00000000


	//----- nvinfo : EIATTR_SW_WAR
	.align		4
.L_16:
        /*003c*/ 	.byte	0x04, 0x36
        /*003e*/ 	.short	(.L_18 - .L_17)
.L_17:
        /*0040*/ 	.word	0x00000008
.L_18:


//--------------------- .nv.callgraph             --------------------------
	.section	.nv.callgraph,"",@"SHT_CUDA_CALLGRAPH"
	.align	4
	.sectionentsize	8
	.align		4
        /*0000*/ 	.word	0x00000000
	.align		4
        /*0004*/ 	.word	0xffffffff
	.align		4
        /*0008*/ 	.word	index@(_Z12helloFromGPUv)
	.align		4
        /*000c*/ 	.word	index@(vprintf)
	.align		4
        /*0010*/ 	.word	0x00000000
	.align		4
        /*0014*/ 	.word	0xfffffffe
	.align		4
        /*0018*/ 	.word	0x00000000
	.align		4
        /*001c*/ 	.word	0xfffffffd
	.align		4
        /*0020*/ 	.word	0x00000000
	.align		4
        /*0024*/ 	.word	0xfffffffc


//--------------------- .nv.constant4             --------------------------
	.section	.nv.constant4,"a",@progbits
	.align	8
	.align		8
.nv.constant4:
        /*0000*/ 	.dword	vprintf
	.align		8
        /*0008*/ 	.dword	$str


//--------------------- .text._Z12helloFromGPUv   --------------------------
	.section	.text._Z12helloFromGPUv,"ax",@progbits
	.align	128
        .global         _Z12helloFromGPUv
        .type           _Z12helloFromGPUv,@function
        .size           _Z12helloFromGPUv,(.L_x_2 - _Z12helloFromGPUv)
        .other          _Z12helloFromGPUv,@"STO_CUDA_ENTRY STV_DEFAULT"
_Z12helloFromGPUv:
.text._Z12helloFromGPUv:
[----:B------:R-:W0:Y:S01]  /*0000*/  LDC R1, c[0x0][0x37c] ;  /* 0x0000df00ff017b82 */ /* 0x000e220000000800 */
[----:B------:R-:W1:Y:S02]  /*0010*/  S2R R0, SR_TID.X ;  /* 0x0000000000007919 */ /* 0x000e640000002100 */
[----:B-1----:R-:W-:-:S13]  /*0020*/  ISETP.NE.AND P0, PT, R0, 0x5, PT ;  /* 0x000000050000780c */ /* 0x002fda0003f05270 */
[----:B------:R-:W-:Y:S05]  /*0030*/  @P0 EXIT ;  /* 0x000000000000094d */ /* 0x000fea0003800000 */
[----:B------:R-:W-:Y:S01]  /*0040*/  MOV R0, 0x0 ;  /* 0x0000000000007802 */ /* 0x000fe20000000f00 */
[----:B------:R-:W1:Y:S01]  /*0050*/  LDCU.64 UR4, c[0x4][0x8] ;  /* 0x01000100ff0477ac */ /* 0x000e620008000a00 */
[----:B------:R-:W-:Y:S02]  /*0060*/  CS2R R6, SRZ ;  /* 0x0000000000067805 */ /* 0x000fe4000001ff00 */
[----:B------:R2:W3:Y:S01]  /*0070*/  LDC.64 R2, c[0x4][R0] ;  /* 0x0100000000027b82 */ /* 0x0004e20000000a00 */
[----:B-1----:R-:W-:Y:S02]  /*0080*/  IMAD.U32 R4, RZ, RZ, UR4 ;  /* 0x00000004ff047e24 */ /* 0x002fe4000f8e00ff */
[----:B--2---:R-:W-:-:S07]  /*0090*/  IMAD.U32 R5, RZ, RZ, UR5 ;  /* 0x00000005ff057e24 */ /* 0x004fce000f8e00ff */
[----:B------:R-:W-:-:S07]  /*00a0*/  LEPC R20, `(.L_x_0) ;  /* 0x000000001014794e */ /* 0x000fce0000000000 */
[----:B0--3--:R-:W-:Y:S05]  /*00b0*/  CALL.ABS.NOINC R2 ;  /* 0x0000000002007343 */ /* 0x009fea0003c00000 */
.L_x_0:
[----:B------:R-:W-:Y:S05]  /*00c0*/  EXIT ;  /* 0x000000000000794d */ /* 0x000fea0003800000 */
.L_x_1:
[----:B------:R-:W-:-:S00]  /*00d0*/  BRA `(.L_x_1) ;  /* 0xfffffffc00fc7947 */ /* 0x000fc0000383ffff */
[----:B------:R-:W-:-:S00]  /*00e0*/  NOP ;  /* 0x0000000000007918 */ /* 0x000fc00000000000 */
        /* <DEDUP_REMOVED lines=9> */
.L_x_2:


//--------------------- .nv.global.init           --------------------------
	.section	.nv.global.init,"aw",@progbits
.nv.global.init:
	.type		$str,@object
	.size		$str,(.L_0 - $str)
$str:
        /*0000*/ 	.byte	0x48, 0x65, 0x6c, 0x6c, 0x6f, 0x20, 0x57, 0x6f, 0x72, 0x6c, 0x64, 0x20, 0x66, 0x72, 0x6f, 0x6d
        /*0010*/ 	.byte	0x20, 0x47, 0x50, 0x55, 0x20, 0x74, 0x68, 0x72, 0x65, 0x61, 0x64, 0x20, 0x35, 0x21, 0x0a, 0x00
.L_0:


//--------------------- .nv.shared.reserved.0     --------------------------
	.section	.nv.shared.reserved.0,"aw",@nobits
	.weak		__nv_reservedSMEM_offset_0_alias
	.size		__nv_reservedSMEM_offset_0_alias, 0, 64
	.other		__nv_reservedSMEM_offset_0_alias,@"STO_CUDA_RESERVED_SHARED STV_DEFAULT"
__nv_reservedSMEM_offset_0_alias:
	.zero		0
	.zero		64


//--------------------- .nv.constant0._Z12helloFromGPUv --------------------------
	.section	.nv.constant0._Z12helloFromGPUv,"a",@progbits
	.sectionflags	@""
	.align	4
.nv.constant0._Z12helloFromGPUv:
	.zero		896


//--------------------- SYMBOLS --------------------------

	.type		.nv.reservedSmem.offset0,@object
	.size		.nv.reservedSmem.offset0,0x4
	.type		vprintf,@function
